//
// Generated by NVIDIA NVVM Compiler
//
// Compiler Build ID: CL-36424714
// Cuda compilation tools, release 13.0, V13.0.88
// Based on NVVM 20.0.0
//

.version 9.0
.target sm_100
.address_size 64

	// .globl	_Z12delay_kerneljPim
.extern .func  (.param .b32 func_retval0) vprintf
(
	.param .b64 vprintf_param_0,
	.param .b64 vprintf_param_1
)
;
.global .align 1 .b8 $str[9] = {38, 97, 32, 61, 32, 37, 112, 10};
.global .align 1 .b8 $str$1[14] = {97, 91, 110, 61, 37, 100, 93, 32, 61, 32, 37, 100, 10};
.global .align 1 .b8 $str$2[12] = {115, 112, 121, 32, 107, 101, 114, 110, 101, 108, 10};

.visible .entry _Z12delay_kerneljPim(
	.param .u32 _Z12delay_kerneljPim_param_0,
	.param .u64 .ptr .align 1 _Z12delay_kerneljPim_param_1,
	.param .u64 _Z12delay_kerneljPim_param_2
)
{
	.local .align 8 .b8 	__local_depot0[16];
	.reg .b64 	%SP;
	.reg .b64 	%SPL;
	.reg .pred 	%p<2>;
	.reg .b32 	%r<7>;
	.reg .b64 	%rd<16>;

	mov.u64 	%SPL, __local_depot0;
	cvta.local.u64 	%SP, %SPL;
	ld.param.u32 	%r1, [_Z12delay_kerneljPim_param_0];
	ld.param.u64 	%rd3, [_Z12delay_kerneljPim_param_1];
	ld.param.u64 	%rd4, [_Z12delay_kerneljPim_param_2];
	cvta.to.global.u64 	%rd5, %rd3;
	add.u64 	%rd6, %SP, 0;
	add.u64 	%rd7, %SPL, 0;
	st.local.u64 	[%rd7], %rd3;
	mov.u64 	%rd8, $str;
	cvta.global.u64 	%rd9, %rd8;
	{ // callseq 0, 0
	.param .b64 param0;
	st.param.b64 	[param0], %rd9;
	.param .b64 param1;
	st.param.b64 	[param1], %rd6;
	.param .b32 retval0;
	call.uni (retval0), 
	vprintf, 
	(
	param0, 
	param1
	);
	ld.param.b32 	%r2, [retval0];
	} // callseq 0
	shl.b64 	%rd10, %rd4, 2;
	add.s64 	%rd11, %rd5, %rd10;
	ld.global.u32 	%r4, [%rd11];
	st.local.u64 	[%rd7], %rd4;
	st.local.u32 	[%rd7+8], %r4;
	mov.u64 	%rd12, $str$1;
	cvta.global.u64 	%rd13, %rd12;
	{ // callseq 1, 0
	.param .b64 param0;
	st.param.b64 	[param0], %rd13;
	.param .b64 param1;
	st.param.b64 	[param1], %rd6;
	.param .b32 retval0;
	call.uni (retval0), 
	vprintf, 
	(
	param0, 
	param1
	);
	ld.param.b32 	%r5, [retval0];
	} // callseq 1
	// begin inline asm
	mov.u64 	%rd2, %clock64;
	// end inline asm
	mul.wide.u32 	%rd14, %r1, 1000000000;
	add.s64 	%rd1, %rd2, %rd14;
$L__BB0_1:
	// begin inline asm
	mov.u64 	%rd15, %clock64;
	// end inline asm
	setp.lt.u64 	%p1, %rd15, %rd1;
	@%p1 bra 	$L__BB0_1;
	ret;

}
	// .globl	_Z6kernelPfi
.visible .entry _Z6kernelPfi(
	.param .u64 .ptr .align 1 _Z6kernelPfi_param_0,
	.param .u32 _Z6kernelPfi_param_1
)
{
	.reg .b32 	%r<3>;
	.reg .b64 	%rd<3>;

	mov.u64 	%rd1, $str$2;
	cvta.global.u64 	%rd2, %rd1;
	{ // callseq 2, 0
	.param .b64 param0;
	st.param.b64 	[param0], %rd2;
	.param .b64 param1;
	st.param.b64 	[param1], 0;
	.param .b32 retval0;
	call.uni (retval0), 
	vprintf, 
	(
	param0, 
	param1
	);
	ld.param.b32 	%r1, [retval0];
	} // callseq 2
	ret;

}


// ===== COMPILED SASS (sm_100) =====

	.target	sm_100

	.elftype	@"ET_EXEC"


//--------------------- .note.nv.tkinfo           --------------------------
	.section	.note.nv.tkinfo,"",@"SHT_NOTE"
	.sectionflags	@"SHF_NOTE_NV_TKINFO"
	.tkinfo
        /*0018*/ 	.word	0x00000002
        /*0030*/ 	.string	""
        /*0030*/ 	.string	"ptxas"
        /*0030*/ 	.string	"Cuda compilation tools, release 13.0, V13.0.88"
        /*0030*/ 	.string	"Build cuda_13.0.r13.0/compiler.36424714_0"
        /*0030*/ 	.string	"-arch sm_100 -m 64 "



//--------------------- .note.nv.cuinfo           --------------------------
	.section	.note.nv.cuinfo,"",@"SHT_NOTE"
	.sectionflags	@"SHF_NOTE_NV_CUINFO"
        /*0018*/ 	.short	0x0002
        /*001a*/ 	.short	0x0064
        /*001c*/ 	.short	0x0082
	.zero		2


//--------------------- .nv.info                  --------------------------
	.section	.nv.info,"",@"SHT_CUDA_INFO"
	.align	4


	//----- nvinfo : EIATTR_REGCOUNT
	.align		4
        /*0000*/ 	.byte	0x04, 0x2f
        /*0002*/ 	.short	(.L_4 - .L_3)
	.align		4
.L_3:
        /*0004*/ 	.word	index@(_Z12delay_kerneljPim)
        /*0008*/ 	.word	0x00000018


	//----- nvinfo : EIATTR_FRAME_SIZE
	.align		4
.L_4:
        /*000c*/ 	.byte	0x04, 0x11
        /*000e*/ 	.short	(.L_6 - .L_5)
	.align		4
.L_5:
        /*0010*/ 	.word	index@(_Z12delay_kerneljPim)
        /*0014*/ 	.word	0x00000010


	//----- nvinfo : EIATTR_REGCOUNT
	.align		4
.L_6:
        /*0018*/ 	.byte	0x04, 0x2f
        /*001a*/ 	.short	(.L_8 - .L_7)
	.align		4
.L_7:
        /*001c*/ 	.word	index@(_Z6kernelPfi)
        /*0020*/ 	.word	0x00000018


	//----- nvinfo : EIATTR_FRAME_SIZE
	.align		4
.L_8:
        /*0024*/ 	.byte	0x04, 0x11
        /*0026*/ 	.short	(.L_10 - .L_9)
	.align		4
.L_9:
        /*0028*/ 	.word	index@(_Z6kernelPfi)
        /*002c*/ 	.word	0x00000000


	//----- nvinfo : EIATTR_MIN_STACK_SIZE
	.align		4
.L_10:
        /*0030*/ 	.byte	0x04, 0x12
        /*0032*/ 	.short	(.L_12 - .L_11)
	.align		4
.L_11:
        /*0034*/ 	.word	index@(_Z6kernelPfi)
        /*0038*/ 	.word	0x00000000


	//----- nvinfo : EIATTR_MIN_STACK_SIZE
	.align		4
.L_12:
        /*003c*/ 	.byte	0x04, 0x12
        /*003e*/ 	.short	(.L_14 - .L_13)
	.align		4
.L_13:
        /*0040*/ 	.word	index@(_Z12delay_kerneljPim)
        /*0044*/ 	.word	0x00000010
.L_14:


//--------------------- .nv.compat                --------------------------
	.section	.nv.compat,"",@"SHT_CUDA_COMPAT_INFO"
	.align	4
        /*0000*/ 	.byte	0x02, 0x09, 0x00, 0x00, 0x02, 0x02, 0x01, 0x00, 0x02, 0x05, 0x05, 0x00, 0x03, 0x07, 0x01, 0x01
        /*0010*/ 	.byte	0x02, 0x03, 0x00, 0x00, 0x02, 0x06, 0x01, 0x00, 0x04, 0x0b, 0x08, 0x00, 0x09, 0x00, 0x00, 0x00
        /*0020*/ 	.byte	0x00, 0x00, 0x00, 0x00


//--------------------- .nv.info._Z6kernelPfi     --------------------------
	.section	.nv.info._Z6kernelPfi,"",@"SHT_CUDA_INFO"
	.sectionflags	@""
	.align	4


	//----- nvinfo : EIATTR_CUDA_API_VERSION
	.align		4
        /*0000*/ 	.byte	0x04, 0x37
        /*0002*/ 	.short	(.L_16 - .L_15)
.L_15:
        /*0004*/ 	.word	0x00000082


	//----- nvinfo : EIATTR_KPARAM_INFO
	.align		4
.L_16:
        /*0008*/ 	.byte	0x04, 0x17
        /*000a*/ 	.short	(.L_18 - .L_17)
.L_17:
        /*000c*/ 	.word	0x00000000
        /*0010*/ 	.short	0x0001
        /*0012*/ 	.short	0x0008
        /*0014*/ 	.byte	0x00, 0xf0, 0x11, 0x00


	//----- nvinfo : EIATTR_KPARAM_INFO
	.align		4
.L_18:
        /*0018*/ 	.byte	0x04, 0x17
        /*001a*/ 	.short	(.L_20 - .L_19)
.L_19:
        /*001c*/ 	.word	0x00000000
        /*0020*/ 	.short	0x0000
        /*0022*/ 	.short	0x0000
        /*0024*/ 	.byte	0x00, 0xf5, 0x21, 0x00


	//----- nvinfo : EIATTR_SPARSE_MMA_MASK
	.align		4
.L_20:
        /*0028*/ 	.byte	0x03, 0x50
        /*002a*/ 	.short	0x0000


	//----- nvinfo : EIATTR_MAXREG_COUNT
	.align		4
        /*002c*/ 	.byte	0x03, 0x1b
        /*002e*/ 	.short	0x00ff


	//----- nvinfo : EIATTR_EXTERNS
	.align		4
        /*0030*/ 	.byte	0x04, 0x0f
        /*0032*/ 	.short	(.L_22 - .L_21)


	//   ....[0]....
	.align		4
.L_21:
        /*0034*/ 	.word	index@(vprintf)


	//----- nvinfo : EIATTR_MERCURY_ISA_VERSION
	.align		4
.L_22:
        /*0038*/ 	.byte	0x03, 0x5f
        /*003a*/ 	.short	0x0101


	//----- nvinfo : EIATTR_VRC_CTA_INIT_COUNT
	.align		4
        /*003c*/ 	.byte	0x02, 0x4a
	.zero		1
	.zero		1


	//----- nvinfo : EIATTR_SYSCALL_OFFSETS
	.align		4
        /*0040*/ 	.byte	0x04, 0x46
        /*0042*/ 	.short	(.L_24 - .L_23)


	//   ....[0]....
.L_23:
        /*0044*/ 	.word	0x00000080


	//----- nvinfo : EIATTR_EXIT_INSTR_OFFSETS
	.align		4
.L_24:
        /*0048*/ 	.byte	0x04, 0x1c
        /*004a*/ 	.short	(.L_26 - .L_25)


	//   ....[0]....
.L_25:
        /*004c*/ 	.word	0x00000090


	//----- nvinfo : EIATTR_CBANK_PARAM_SIZE
	.align		4
.L_26:
        /*0050*/ 	.byte	0x03, 0x19
        /*0052*/ 	.short	0x000c


	//----- nvinfo : EIATTR_PARAM_CBANK
	.align		4
        /*0054*/ 	.byte	0x04, 0x0a
        /*0056*/ 	.short	(.L_28 - .L_27)
	.align		4
.L_27:
        /*0058*/ 	.word	index@(.nv.constant0._Z6kernelPfi)
        /*005c*/ 	.short	0x0380
        /*005e*/ 	.short	0x000c


	//----- nvinfo : EIATTR_SW_WAR
	.align		4
.L_28:
        /*0060*/ 	.byte	0x04, 0x36
        /*0062*/ 	.short	(.L_30 - .L_29)
.L_29:
        /*0064*/ 	.word	0x00000008
.L_30:


//--------------------- .nv.info._Z12delay_kerneljPim --------------------------
	.section	.nv.info._Z12delay_kerneljPim,"",@"SHT_CUDA_INFO"
	.sectionflags	@""
	.align	4


	//----- nvinfo : EIATTR_CUDA_API_VERSION
	.align		4
        /*0000*/ 	.byte	0x04, 0x37
        /*0002*/ 	.short	(.L_32 - .L_31)
.L_31:
        /*0004*/ 	.word	0x00000082


	//----- nvinfo : EIATTR_KPARAM_INFO
	.align		4
.L_32:
        /*0008*/ 	.byte	0x04, 0x17
        /*000a*/ 	.short	(.L_34 - .L_33)
.L_33:
        /*000c*/ 	.word	0x00000000
        /*0010*/ 	.short	0x0002
        /*0012*/ 	.short	0x0010
        /*0014*/ 	.byte	0x00, 0xf0, 0x21, 0x00


	//----- nvinfo : EIATTR_KPARAM_INFO
	.align		4
.L_34:
        /*0018*/ 	.byte	0x04, 0x17
        /*001a*/ 	.short	(.L_36 - .L_35)
.L_35:
        /*001c*/ 	.word	0x00000000
        /*0020*/ 	.short	0x0001
        /*0022*/ 	.short	0x0008
        /*0024*/ 	.byte	0x00, 0xf5, 0x21, 0x00


	//----- nvinfo : EIATTR_KPARAM_INFO
	.align		4
.L_36:
        /*0028*/ 	.byte	0x04, 0x17
        /*002a*/ 	.short	(.L_38 - .L_37)
.L_37:
        /*002c*/ 	.word	0x00000000
        /*0030*/ 	.short	0x0000
        /*0032*/ 	.short	0x0000
        /*0034*/ 	.byte	0x00, 0xf0, 0x11, 0x00


	//----- nvinfo : EIATTR_SPARSE_MMA_MASK
	.align		4
.L_38:
        /*0038*/ 	.byte	0x03, 0x50
        /*003a*/ 	.short	0x0000


	//----- nvinfo : EIATTR_MAXREG_COUNT
	.align		4
        /*003c*/ 	.byte	0x03, 0x1b
        /*003e*/ 	.short	0x00ff


	//----- nvinfo : EIATTR_EXTERNS
	.align		4
        /*0040*/ 	.byte	0x04, 0x0f
        /*0042*/ 	.short	(.L_40 - .L_39)


	//   ....[0]....
	.align		4
.L_39:
        /*0044*/ 	.word	index@(vprintf)


	//----- nvinfo : EIATTR_MERCURY_ISA_VERSION
	.align		4
.L_40:
        /*0048*/ 	.byte	0x03, 0x5f
        /*004a*/ 	.short	0x0101


	//----- nvinfo : EIATTR_VRC_CTA_INIT_COUNT
	.align		4
        /*004c*/ 	.byte	0x02, 0x4a
	.zero		1
	.zero		1


	//----- nvinfo : EIATTR_SYSCALL_OFFSETS
	.align		4
        /*0050*/ 	.byte	0x04, 0x46
        /*0052*/ 	.short	(.L_42 - .L_41)


	//   ....[0]....
.L_41:
        /*0054*/ 	.word	0x00000110


	//   ....[1]....
        /*0058*/ 	.word	0x00000230


	//----- nvinfo : EIATTR_EXIT_INSTR_OFFSETS
	.align		4
.L_42:
        /*005c*/ 	.byte	0x04, 0x1c
        /*005e*/ 	.short	(.L_44 - .L_43)


	//   ....[0]....
.L_43:
        /*0060*/ 	.word	0x000002b0


	//----- nvinfo : EIATTR_CBANK_PARAM_SIZE
	.align		4
.L_44:
        /*0064*/ 	.byte	0x03, 0x19
        /*0066*/ 	.short	0x0018


	//----- nvinfo : EIATTR_PARAM_CBANK
	.align		4
        /*0068*/ 	.byte	0x04, 0x0a
        /*006a*/ 	.short	(.L_46 - .L_45)
	.align		4
.L_45:
        /*006c*/ 	.word	index@(.nv.constant0._Z12delay_kerneljPim)
        /*0070*/ 	.short	0x0380
        /*0072*/ 	.short	0x0018


	//----- nvinfo : EIATTR_SW_WAR
	.align		4
.L_46:
        /*0074*/ 	.byte	0x04, 0x36
        /*0076*/ 	.short	(.L_48 - .L_47)
.L_47:
        /*0078*/ 	.word	0x00000008
.L_48:


//--------------------- .nv.callgraph             --------------------------
	.section	.nv.callgraph,"",@"SHT_CUDA_CALLGRAPH"
	.align	4
	.sectionentsize	8
	.align		4
        /*0000*/ 	.word	0x00000000
	.align		4
        /*0004*/ 	.word	0xffffffff
	.align		4
        /*0008*/ 	.word	index@(_Z6kernelPfi)
	.align		4
        /*000c*/ 	.word	index@(vprintf)
	.align		4
        /*0010*/ 	.word	index@(_Z12delay_kerneljPim)
	.align		4
        /*0014*/ 	.word	index@(vprintf)
	.align		4
        /*0018*/ 	.word	0x00000000
	.align		4
        /*001c*/ 	.word	0xfffffffe
	.align		4
        /*0020*/ 	.word	0x00000000
	.align		4
        /*0024*/ 	.word	0xfffffffd
	.align		4
        /*0028*/ 	.word	0x00000000
	.align		4
        /*002c*/ 	.word	0xfffffffc


//--------------------- .nv.constant4             --------------------------
	.section	.nv.constant4,"a",@progbits
	.align	8
	.align		8
.nv.constant4:
        /*0000*/ 	.dword	vprintf
	.align		8
        /*0008*/ 	.dword	$str
	.align		8
        /*0010*/ 	.dword	$str$1
	.align		8
        /*0018*/ 	.dword	$str$2


//--------------------- .text._Z6kernelPfi        --------------------------
	.section	.text._Z6kernelPfi,"ax",@progbits
	.align	128
        .global         _Z6kernelPfi
        .type           _Z6kernelPfi,@function
        .size           _Z6kernelPfi,(.L_x_6 - _Z6kernelPfi)
        .other          _Z6kernelPfi,@"STO_CUDA_ENTRY STV_DEFAULT"
_Z6kernelPfi:
.text._Z6kernelPfi:
[----:B------:R-:W0:Y:S01]  /*0000*/  LDC R1, c[0x0][0x37c] ;  /* 0x0000df00ff017b82 */ /* 0x000e220000000800 */
[----:B------:R-:W-:Y:S01]  /*0010*/  MOV R0, 0x0 ;  /* 0x0000000000007802 */ /* 0x000fe20000000f00 */
[----:B------:R-:W1:Y:S01]  /*0020*/  LDCU.64 UR4, c[0x4][0x18] ;  /* 0x01000300ff0477ac */ /* 0x000e620008000a00 */
[----:B------:R-:W-:-:S05]  /*0030*/  CS2R R6, SRZ ;  /* 0x0000000000067805 */ /* 0x000fca000001ff00 */
[----:B------:R2:W3:Y:S01]  /*0040*/  LDC.64 R2, c[0x4][R0] ;  /* 0x0100000000027b82 */ /* 0x0004e20000000a00 */
[----:B-1----:R-:W-:Y:S02]  /*0050*/  IMAD.U32 R4, RZ, RZ, UR4 ;  /* 0x00000004ff047e24 */ /* 0x002fe4000f8e00ff */
[----:B--2---:R-:W-:-:S07]  /*0060*/  IMAD.U32 R5, RZ, RZ, UR5 ;  /* 0x00000005ff057e24 */ /* 0x004fce000f8e00ff */
[----:B------:R-:W-:-:S07]  /*0070*/  LEPC R20, `(.L_x_0) ;  /* 0x000000001014794e */ /* 0x000fce0000000000 */
[----:B0--3--:R-:W-:Y:S05]  /*0080*/  CALL.ABS.NOINC R2 ;  /* 0x0000000002007343 */ /* 0x009fea0003c00000 */
.L_x_0:
[----:B------:R-:W-:Y:S05]  /*0090*/  EXIT ;  /* 0x000000000000794d */ /* 0x000fea0003800000 */
.L_x_1:
[----:B------:R-:W-:-:S00]  /*00a0*/  BRA `(.L_x_1) ;  /* 0xfffffffc00fc7947 */ /* 0x000fc0000383ffff */
[----:B------:R-:W-:-:S00]  /*00b0*/  NOP ;  /* 0x0000000000007918 */ /* 0x000fc00000000000 */
        /* <DEDUP_REMOVED lines=12> */
.L_x_6:


//--------------------- .text._Z12delay_kerneljPim --------------------------
	.section	.text._Z12delay_kerneljPim,"ax",@progbits
	.align	128
        .global         _Z12delay_kerneljPim
        .type           _Z12delay_kerneljPim,@function
        .size           _Z12delay_kerneljPim,(.L_x_7 - _Z12delay_kerneljPim)
        .other          _Z12delay_kerneljPim,@"STO_CUDA_ENTRY STV_DEFAULT"
_Z12delay_kerneljPim:
.text._Z12delay_kerneljPim:
[----:B------:R-:W0:Y:S08]  /*0000*/  LDC R1, c[0x0][0x37c] ;  /* 0x0000df00ff017b82 */ /* 0x000e300000000800 */
[----:B------:R-:W1:Y:S01]  /*0010*/  LDC.64 R10, c[0x0][0x388] ;  /* 0x0000e200ff0a7b82 */ /* 0x000e620000000a00 */
[----:B------:R-:W2:Y:S01]  /*0020*/  LDCU UR4, c[0x0][0x2f8] ;  /* 0x00005f00ff0477ac */ /* 0x000ea20008000800 */
[----:B0-----:R-:W-:Y:S01]  /*0030*/  VIADD R1, R1, 0xfffffff0 ;  /* 0xfffffff001017836 */ /* 0x001fe20000000000 */
[----:B------:R-:W-:Y:S01]  /*0040*/  MOV R2, 0x0 ;  /* 0x0000000000027802 */ /* 0x000fe20000000f00 */
[----:B------:R-:W0:Y:S04]  /*0050*/  LDCU UR5, c[0x0][0x2fc] ;  /* 0x00005f80ff0577ac */ /* 0x000e280008000800 */
[----:B------:R3:W4:Y:S01]  /*0060*/  LDC.64 R8, c[0x4][R2] ;  /* 0x0100000002087b82 */ /* 0x0007220000000a00 */
[----:B------:R-:W5:Y:S01]  /*0070*/  LDCU.64 UR6, c[0x4][0x8] ;  /* 0x01000100ff0677ac */ /* 0x000f620008000a00 */
[----:B------:R-:W3:Y:S01]  /*0080*/  LDCU.64 UR36, c[0x0][0x358] ;  /* 0x00006b00ff2477ac */ /* 0x000ee20008000a00 */
[----:B--2---:R-:W-:Y:S01]  /*0090*/  IADD3 R17, P0, PT, R1, UR4, RZ ;  /* 0x0000000401117c10 */ /* 0x004fe2000ff1e0ff */
[----:B-1----:R1:W-:Y:S04]  /*00a0*/  STL.64 [R1], R10 ;  /* 0x0000000a01007387 */ /* 0x0023e80000100a00 */
[----:B0-----:R-:W-:-:S02]  /*00b0*/  IMAD.X R16, RZ, RZ, UR5, P0 ;  /* 0x00000005ff107e24 */ /* 0x001fc400080e06ff */
[----:B-----5:R-:W-:Y:S01]  /*00c0*/  IMAD.U32 R4, RZ, RZ, UR6 ;  /* 0x00000006ff047e24 */ /* 0x020fe2000f8e00ff */
[----:B------:R-:W-:Y:S01]  /*00d0*/  MOV R5, UR7 ;  /* 0x0000000700057c02 */ /* 0x000fe20008000f00 */
[----:B------:R-:W-:Y:S02]  /*00e0*/  IMAD.MOV.U32 R6, RZ, RZ, R17 ;  /* 0x000000ffff067224 */ /* 0x000fe400078e0011 */
[----:B-1-3--:R-:W-:-:S07]  /*00f0*/  IMAD.MOV.U32 R7, RZ, RZ, R16 ;  /* 0x000000ffff077224 */ /* 0x00afce00078e0010 */
[----:B------:R-:W-:-:S07]  /*0100*/  LEPC R20, `(.L_x_2) ;  /* 0x000000001014794e */ /* 0x000fce0000000000 */
[----:B----4-:R-:W-:Y:S05]  /*0110*/  CALL.ABS.NOINC R8 ;  /* 0x0000000008007343 */ /* 0x010fea0003c00000 */
.L_x_2:
[----:B------:R-:W0:Y:S01]  /*0120*/  LDCU.64 UR6, c[0x0][0x390] ;  /* 0x00007200ff0677ac */ /* 0x000e220008000a00 */
[----:B------:R-:W1:Y:S01]  /*0130*/  LDC.64 R10, c[0x0][0x390] ;  /* 0x0000e400ff0a7b82 */ /* 0x000e620000000a00 */
[----:B------:R-:W0:Y:S02]  /*0140*/  LDCU.64 UR4, c[0x0][0x388] ;  /* 0x00007100ff0477ac */ /* 0x000e240008000a00 */
[----:B0-----:R-:W-:-:S04]  /*0150*/  ULEA UR4, UP0, UR6, UR4, 0x2 ;  /* 0x0000000406047291 */ /* 0x001fc8000f8010ff */
[----:B------:R-:W-:Y:S02]  /*0160*/  ULEA.HI.X UR5, UR6, UR5, UR7, 0x2, UP0 ;  /* 0x0000000506057291 */ /* 0x000fe400080f1407 */
[----:B------:R-:W-:-:S04]  /*0170*/  MOV R8, UR4 ;  /* 0x0000000400087c02 */ /* 0x000fc80008000f00 */
[----:B------:R-:W-:-:S05]  /*0180*/  IMAD.U32 R9, RZ, RZ, UR5 ;  /* 0x00000005ff097e24 */ /* 0x000fca000f8e00ff */
[----:B------:R-:W2:Y:S01]  /*0190*/  LDG.E R0, desc[UR36][R8.64] ;  /* 0x0000002408007981 */ /* 0x000ea2000c1e1900 */
[----:B------:R-:W0:Y:S01]  /*01a0*/  LDC.64 R2, c[0x4][R2] ;  /* 0x0100000002027b82 */ /* 0x000e220000000a00 */
[----:B------:R-:W3:Y:S01]  /*01b0*/  LDCU.64 UR4, c[0x4][0x10] ;  /* 0x01000200ff0477ac */ /* 0x000ee20008000a00 */
[----:B------:R-:W-:Y:S01]  /*01c0*/  IMAD.MOV.U32 R6, RZ, RZ, R17 ;  /* 0x000000ffff067224 */ /* 0x000fe200078e0011 */
[----:B-1----:R1:W-:Y:S01]  /*01d0*/  STL.64 [R1], R10 ;  /* 0x0000000a01007387 */ /* 0x0023e20000100a00 */
[----:B------:R-:W-:Y:S01]  /*01e0*/  MOV R7, R16 ;  /* 0x0000001000077202 */ /* 0x000fe20000000f00 */
[----:B---3--:R-:W-:Y:S01]  /*01f0*/  IMAD.U32 R4, RZ, RZ, UR4 ;  /* 0x00000004ff047e24 */ /* 0x008fe2000f8e00ff */
[----:B------:R-:W-:Y:S01]  /*0200*/  MOV R5, UR5 ;  /* 0x0000000500057c02 */ /* 0x000fe20008000f00 */
[----:B0-2---:R1:W-:Y:S06]  /*0210*/  STL [R1+0x8], R0 ;  /* 0x0000080001007387 */ /* 0x0053ec0000100800 */
[----:B------:R-:W-:-:S07]  /*0220*/  LEPC R20, `(.L_x_3) ;  /* 0x000000001014794e */ /* 0x000fce0000000000 */
[----:B-1----:R-:W-:Y:S05]  /*0230*/  CALL.ABS.NOINC R2 ;  /* 0x0000000002007343 */ /* 0x002fea0003c00000 */
.L_x_3:
[----:B------:R-:W-:Y:S01]  /*0240*/  CS2R R2, SR_CLOCKLO ;  /* 0x0000000000027805 */ /* 0x000fe20000015000 */
[----:B------:R-:W0:Y:S05]  /*0250*/  LDC R5, c[0x0][0x380] ;  /* 0x0000e000ff057b82 */ /* 0x000e2a0000000800 */
[----:B0-----:R-:W-:-:S07]  /*0260*/  IMAD.WIDE.U32 R2, R5, 0x3b9aca00, R2 ;  /* 0x3b9aca0005027825 */ /* 0x001fce00078e0002 */
.L_x_4:
[----:B------:R-:W-:-:S06]  /*0270*/  CS2R R4, SR_CLOCKLO ;  /* 0x0000000000047805 */ /* 0x000fcc0000015000 */
[----:B------:R-:W-:-:S04]  /*0280*/  ISETP.GE.U32.AND P0, PT, R4, R2, PT ;  /* 0x000000020400720c */ /* 0x000fc80003f06070 */
[----:B------:R-:W-:-:S13]  /*0290*/  ISETP.GE.U32.AND.EX P0, PT, R5, R3, PT, P0 ;  /* 0x000000030500720c */ /* 0x000fda0003f06100 */
[----:B------:R-:W-:Y:S05]  /*02a0*/  @!P0 BRA `(.L_x_4) ;  /* 0xfffffffc00f08947 */ /* 0x000fea000383ffff */
[----:B------:R-:W-:Y:S05]  /*02b0*/  EXIT ;  /* 0x000000000000794d */ /* 0x000fea0003800000 */
.L_x_5:
        /* <DEDUP_REMOVED lines=12> */
.L_x_7:


//--------------------- .nv.global.init           --------------------------
	.section	.nv.global.init,"aw",@progbits
.nv.global.init:
	.type		$str,@object
	.size		$str,($str$2 - $str)
$str:
        /*0000*/ 	.byte	0x26, 0x61, 0x20, 0x3d, 0x20, 0x25, 0x70, 0x0a, 0x00
	.type		$str$2,@object
	.size		$str$2,($str$1 - $str$2)
$str$2:
        /*0009*/ 	.byte	0x73, 0x70, 0x79, 0x20, 0x6b, 0x65, 0x72, 0x6e, 0x65, 0x6c, 0x0a, 0x00
	.type		$str$1,@object
	.size		$str$1,(.L_1 - $str$1)
$str$1:
        /*0015*/ 	.byte	0x61, 0x5b, 0x6e, 0x3d, 0x25, 0x64, 0x5d, 0x20, 0x3d, 0x20, 0x25, 0x64, 0x0a, 0x00
.L_1:


//--------------------- .nv.shared.reserved.0     --------------------------
	.section	.nv.shared.reserved.0,"aw",@nobits
	.weak		__nv_reservedSMEM_offset_0_alias
	.size		__nv_reservedSMEM_offset_0_alias, 0, 64
	.other		__nv_reservedSMEM_offset_0_alias,@"STO_CUDA_RESERVED_SHARED STV_DEFAULT"
__nv_reservedSMEM_offset_0_alias:
	.zero		0
	.zero		64


//--------------------- .nv.constant0._Z6kernelPfi --------------------------
	.section	.nv.constant0._Z6kernelPfi,"a",@progbits
	.sectionflags	@""
	.align	4
.nv.constant0._Z6kernelPfi:
	.zero		908


//--------------------- .nv.constant0._Z12delay_kerneljPim --------------------------
	.section	.nv.constant0._Z12delay_kerneljPim,"a",@progbits
	.sectionflags	@""
	.align	4
.nv.constant0._Z12delay_kerneljPim:
	.zero		920


//--------------------- SYMBOLS --------------------------

	.type		.nv.reservedSmem.offset0,@object
	.size		.nv.reservedSmem.offset0,0x4
	.type		vprintf,@function
